//
// Generated by NVIDIA NVVM Compiler
//
// Compiler Build ID: CL-36424714
// Cuda compilation tools, release 13.0, V13.0.88
// Based on NVVM 20.0.0
//

.version 9.0
.target sm_100
.address_size 64

	// .globl	_Z21matrixMultiplyRowWisePiS_S_

.visible .entry _Z21matrixMultiplyRowWisePiS_S_(
	.param .u64 .ptr .align 1 _Z21matrixMultiplyRowWisePiS_S__param_0,
	.param .u64 .ptr .align 1 _Z21matrixMultiplyRowWisePiS_S__param_1,
	.param .u64 .ptr .align 1 _Z21matrixMultiplyRowWisePiS_S__param_2
)
{
	.reg .pred 	%p<2>;
	.reg .b32 	%r<30>;
	.reg .b64 	%rd<10>;

	ld.param.u64 	%rd1, [_Z21matrixMultiplyRowWisePiS_S__param_0];
	ld.param.u64 	%rd2, [_Z21matrixMultiplyRowWisePiS_S__param_1];
	ld.param.u64 	%rd3, [_Z21matrixMultiplyRowWisePiS_S__param_2];
	mov.u32 	%r1, %tid.x;
	setp.gt.u32 	%p1, %r1, 2;
	@%p1 bra 	$L__BB0_2;
	cvta.to.global.u64 	%rd4, %rd3;
	cvta.to.global.u64 	%rd5, %rd1;
	cvta.to.global.u64 	%rd6, %rd2;
	mul.lo.s32 	%r2, %r1, 3;
	mul.wide.u32 	%rd7, %r2, 4;
	add.s64 	%rd8, %rd5, %rd7;
	ld.global.u32 	%r3, [%rd8];
	ld.global.u32 	%r4, [%rd6];
	mul.lo.s32 	%r5, %r4, %r3;
	ld.global.u32 	%r6, [%rd8+4];
	ld.global.u32 	%r7, [%rd6+12];
	mad.lo.s32 	%r8, %r7, %r6, %r5;
	ld.global.u32 	%r9, [%rd8+8];
	ld.global.u32 	%r10, [%rd6+24];
	mad.lo.s32 	%r11, %r10, %r9, %r8;
	add.s64 	%rd9, %rd4, %rd7;
	st.global.u32 	[%rd9], %r11;
	ld.global.u32 	%r12, [%rd8];
	ld.global.u32 	%r13, [%rd6+4];
	mul.lo.s32 	%r14, %r13, %r12;
	ld.global.u32 	%r15, [%rd8+4];
	ld.global.u32 	%r16, [%rd6+16];
	mad.lo.s32 	%r17, %r16, %r15, %r14;
	ld.global.u32 	%r18, [%rd8+8];
	ld.global.u32 	%r19, [%rd6+28];
	mad.lo.s32 	%r20, %r19, %r18, %r17;
	st.global.u32 	[%rd9+4], %r20;
	ld.global.u32 	%r21, [%rd8];
	ld.global.u32 	%r22, [%rd6+8];
	mul.lo.s32 	%r23, %r22, %r21;
	ld.global.u32 	%r24, [%rd8+4];
	ld.global.u32 	%r25, [%rd6+20];
	mad.lo.s32 	%r26, %r25, %r24, %r23;
	ld.global.u32 	%r27, [%rd8+8];
	ld.global.u32 	%r28, [%rd6+32];
	mad.lo.s32 	%r29, %r28, %r27, %r26;
	st.global.u32 	[%rd9+8], %r29;
$L__BB0_2:
	ret;

}
	// .globl	_Z14matrixMultiplyPiS_S_
.visible .entry _Z14matrixMultiplyPiS_S_(
	.param .u64 .ptr .align 1 _Z14matrixMultiplyPiS_S__param_0,
	.param .u64 .ptr .align 1 _Z14matrixMultiplyPiS_S__param_1,
	.param .u64 .ptr .align 1 _Z14matrixMultiplyPiS_S__param_2
)
{
	.reg .pred 	%p<2>;
	.reg .b32 	%r<16>;
	.reg .b64 	%rd<13>;

	ld.param.u64 	%rd1, [_Z14matrixMultiplyPiS_S__param_0];
	ld.param.u64 	%rd2, [_Z14matrixMultiplyPiS_S__param_1];
	ld.param.u64 	%rd3, [_Z14matrixMultiplyPiS_S__param_2];
	mov.u32 	%r1, %ctaid.x;
	mov.u32 	%r3, %tid.x;
	max.u32 	%r4, %r1, %r3;
	setp.gt.u32 	%p1, %r4, 2;
	@%p1 bra 	$L__BB1_2;
	cvta.to.global.u64 	%rd4, %rd3;
	cvta.to.global.u64 	%rd5, %rd1;
	cvta.to.global.u64 	%rd6, %rd2;
	mul.lo.s32 	%r5, %r1, 3;
	mul.wide.u32 	%rd7, %r5, 4;
	add.s64 	%rd8, %rd5, %rd7;
	ld.global.u32 	%r6, [%rd8];
	mul.wide.u32 	%rd9, %r3, 4;
	add.s64 	%rd10, %rd6, %rd9;
	ld.global.u32 	%r7, [%rd10];
	mul.lo.s32 	%r8, %r7, %r6;
	ld.global.u32 	%r9, [%rd8+4];
	ld.global.u32 	%r10, [%rd10+12];
	mad.lo.s32 	%r11, %r10, %r9, %r8;
	ld.global.u32 	%r12, [%rd8+8];
	ld.global.u32 	%r13, [%rd10+24];
	mad.lo.s32 	%r14, %r13, %r12, %r11;
	add.s32 	%r15, %r5, %r3;
	mul.wide.u32 	%rd11, %r15, 4;
	add.s64 	%rd12, %rd4, %rd11;
	st.global.u32 	[%rd12], %r14;
$L__BB1_2:
	ret;

}


// ===== COMPILED SASS (sm_100) =====

	.target	sm_100

	.elftype	@"ET_EXEC"


//--------------------- .note.nv.tkinfo           --------------------------
	.section	.note.nv.tkinfo,"",@"SHT_NOTE"
	.sectionflags	@"SHF_NOTE_NV_TKINFO"
	.tkinfo
        /*0018*/ 	.word	0x00000002
        /*0030*/ 	.string	""
        /*0030*/ 	.string	"ptxas"
        /*0030*/ 	.string	"Cuda compilation tools, release 13.0, V13.0.88"
        /*0030*/ 	.string	"Build cuda_13.0.r13.0/compiler.36424714_0"
        /*0030*/ 	.string	"-arch sm_100 -m 64 "



//--------------------- .note.nv.cuinfo           --------------------------
	.section	.note.nv.cuinfo,"",@"SHT_NOTE"
	.sectionflags	@"SHF_NOTE_NV_CUINFO"
        /*0018*/ 	.short	0x0002
        /*001a*/ 	.short	0x0064
        /*001c*/ 	.short	0x0082
	.zero		2


//--------------------- .nv.info                  --------------------------
	.section	.nv.info,"",@"SHT_CUDA_INFO"
	.align	4


	//----- nvinfo : EIATTR_REGCOUNT
	.align		4
        /*0000*/ 	.byte	0x04, 0x2f
        /*0002*/ 	.short	(.L_1 - .L_0)
	.align		4
.L_0:
        /*0004*/ 	.word	index@(_Z21matrixMultiplyRowWisePiS_S_)
        /*0008*/ 	.word	0x00000012


	//----- nvinfo : EIATTR_FRAME_SIZE
	.align		4
.L_1:
        /*000c*/ 	.byte	0x04, 0x11
        /*000e*/ 	.short	(.L_3 - .L_2)
	.align		4
.L_2:
        /*0010*/ 	.word	index@(_Z21matrixMultiplyRowWisePiS_S_)
        /*0014*/ 	.word	0x00000000


	//----- nvinfo : EIATTR_REGCOUNT
	.align		4
.L_3:
        /*0018*/ 	.byte	0x04, 0x2f
        /*001a*/ 	.short	(.L_5 - .L_4)
	.align		4
.L_4:
        /*001c*/ 	.word	index@(_Z14matrixMultiplyPiS_S_)
        /*0020*/ 	.word	0x00000012


	//----- nvinfo : EIATTR_FRAME_SIZE
	.align		4
.L_5:
        /*0024*/ 	.byte	0x04, 0x11
        /*0026*/ 	.short	(.L_7 - .L_6)
	.align		4
.L_6:
        /*0028*/ 	.word	index@(_Z14matrixMultiplyPiS_S_)
        /*002c*/ 	.word	0x00000000


	//----- nvinfo : EIATTR_MIN_STACK_SIZE
	.align		4
.L_7:
        /*0030*/ 	.byte	0x04, 0x12
        /*0032*/ 	.short	(.L_9 - .L_8)
	.align		4
.L_8:
        /*0034*/ 	.word	index@(_Z14matrixMultiplyPiS_S_)
        /*0038*/ 	.word	0x00000000


	//----- nvinfo : EIATTR_MIN_STACK_SIZE
	.align		4
.L_9:
        /*003c*/ 	.byte	0x04, 0x12
        /*003e*/ 	.short	(.L_11 - .L_10)
	.align		4
.L_10:
        /*0040*/ 	.word	index@(_Z21matrixMultiplyRowWisePiS_S_)
        /*0044*/ 	.word	0x00000000
.L_11:


//--------------------- .nv.compat                --------------------------
	.section	.nv.compat,"",@"SHT_CUDA_COMPAT_INFO"
	.align	4
        /*0000*/ 	.byte	0x02, 0x09, 0x00, 0x00, 0x02, 0x02, 0x01, 0x00, 0x02, 0x05, 0x05, 0x00, 0x03, 0x07, 0x01, 0x01
        /*0010*/ 	.byte	0x02, 0x03, 0x00, 0x00, 0x02, 0x06, 0x01, 0x00, 0x04, 0x0b, 0x08, 0x00, 0x09, 0x00, 0x00, 0x00
        /*0020*/ 	.byte	0x00, 0x00, 0x00, 0x00


//--------------------- .nv.info._Z14matrixMultiplyPiS_S_ --------------------------
	.section	.nv.info._Z14matrixMultiplyPiS_S_,"",@"SHT_CUDA_INFO"
	.sectionflags	@""
	.align	4


	//----- nvinfo : EIATTR_CUDA_API_VERSION
	.align		4
        /*0000*/ 	.byte	0x04, 0x37
        /*0002*/ 	.short	(.L_13 - .L_12)
.L_12:
        /*0004*/ 	.word	0x00000082


	//----- nvinfo : EIATTR_KPARAM_INFO
	.align		4
.L_13:
        /*0008*/ 	.byte	0x04, 0x17
        /*000a*/ 	.short	(.L_15 - .L_14)
.L_14:
        /*000c*/ 	.word	0x00000000
        /*0010*/ 	.short	0x0002
        /*0012*/ 	.short	0x0010
        /*0014*/ 	.byte	0x00, 0xf5, 0x21, 0x00


	//----- nvinfo : EIATTR_KPARAM_INFO
	.align		4
.L_15:
        /*0018*/ 	.byte	0x04, 0x17
        /*001a*/ 	.short	(.L_17 - .L_16)
.L_16:
        /*001c*/ 	.word	0x00000000
        /*0020*/ 	.short	0x0001
        /*0022*/ 	.short	0x0008
        /*0024*/ 	.byte	0x00, 0xf5, 0x21, 0x00


	//----- nvinfo : EIATTR_KPARAM_INFO
	.align		4
.L_17:
        /*0028*/ 	.byte	0x04, 0x17
        /*002a*/ 	.short	(.L_19 - .L_18)
.L_18:
        /*002c*/ 	.word	0x00000000
        /*0030*/ 	.short	0x0000
        /*0032*/ 	.short	0x0000
        /*0034*/ 	.byte	0x00, 0xf5, 0x21, 0x00


	//----- nvinfo : EIATTR_SPARSE_MMA_MASK
	.align		4
.L_19:
        /*0038*/ 	.byte	0x03, 0x50
        /*003a*/ 	.short	0x0000


	//----- nvinfo : EIATTR_MAXREG_COUNT
	.align		4
        /*003c*/ 	.byte	0x03, 0x1b
        /*003e*/ 	.short	0x00ff


	//----- nvinfo : EIATTR_MERCURY_ISA_VERSION
	.align		4
        /*0040*/ 	.byte	0x03, 0x5f
        /*0042*/ 	.short	0x0101


	//----- nvinfo : EIATTR_VRC_CTA_INIT_COUNT
	.align		4
        /*0044*/ 	.byte	0x02, 0x4a
	.zero		1
	.zero		1


	//----- nvinfo : EIATTR_EXIT_INSTR_OFFSETS
	.align		4
        /*0048*/ 	.byte	0x04, 0x1c
        /*004a*/ 	.short	(.L_21 - .L_20)


	//   ....[0]....
.L_20:
        /*004c*/ 	.word	0x00000050


	//   ....[1]....
        /*0050*/ 	.word	0x00000190


	//----- nvinfo : EIATTR_CBANK_PARAM_SIZE
	.align		4
.L_21:
        /*0054*/ 	.byte	0x03, 0x19
        /*0056*/ 	.short	0x0018


	//----- nvinfo : EIATTR_PARAM_CBANK
	.align		4
        /*0058*/ 	.byte	0x04, 0x0a
        /*005a*/ 	.short	(.L_23 - .L_22)
	.align		4
.L_22:
        /*005c*/ 	.word	index@(.nv.constant0._Z14matrixMultiplyPiS_S_)
        /*0060*/ 	.short	0x0380
        /*0062*/ 	.short	0x0018


	//----- nvinfo : EIATTR_SW_WAR
	.align		4
.L_23:
        /*0064*/ 	.byte	0x04, 0x36
        /*0066*/ 	.short	(.L_25 - .L_24)
.L_24:
        /*0068*/ 	.word	0x00000008
.L_25:


//--------------------- .nv.info._Z21matrixMultiplyRowWisePiS_S_ --------------------------
	.section	.nv.info._Z21matrixMultiplyRowWisePiS_S_,"",@"SHT_CUDA_INFO"
	.sectionflags	@""
	.align	4


	//----- nvinfo : EIATTR_CUDA_API_VERSION
	.align		4
        /*0000*/ 	.byte	0x04, 0x37
        /*0002*/ 	.short	(.L_27 - .L_26)
.L_26:
        /*0004*/ 	.word	0x00000082


	//----- nvinfo : EIATTR_KPARAM_INFO
	.align		4
.L_27:
        /*0008*/ 	.byte	0x04, 0x17
        /*000a*/ 	.short	(.L_29 - .L_28)
.L_28:
        /*000c*/ 	.word	0x00000000
        /*0010*/ 	.short	0x0002
        /*0012*/ 	.short	0x0010
        /*0014*/ 	.byte	0x00, 0xf5, 0x21, 0x00


	//----- nvinfo : EIATTR_KPARAM_INFO
	.align		4
.L_29:
        /*0018*/ 	.byte	0x04, 0x17
        /*001a*/ 	.short	(.L_31 - .L_30)
.L_30:
        /*001c*/ 	.word	0x00000000
        /*0020*/ 	.short	0x0001
        /*0022*/ 	.short	0x0008
        /*0024*/ 	.byte	0x00, 0xf5, 0x21, 0x00


	//----- nvinfo : EIATTR_KPARAM_INFO
	.align		4
.L_31:
        /*0028*/ 	.byte	0x04, 0x17
        /*002a*/ 	.short	(.L_33 - .L_32)
.L_32:
        /*002c*/ 	.word	0x00000000
        /*0030*/ 	.short	0x0000
        /*0032*/ 	.short	0x0000
        /*0034*/ 	.byte	0x00, 0xf5, 0x21, 0x00


	//----- nvinfo : EIATTR_SPARSE_MMA_MASK
	.align		4
.L_33:
        /*0038*/ 	.byte	0x03, 0x50
        /*003a*/ 	.short	0x0000


	//----- nvinfo : EIATTR_MAXREG_COUNT
	.align		4
        /*003c*/ 	.byte	0x03, 0x1b
        /*003e*/ 	.short	0x00ff


	//----- nvinfo : EIATTR_MERCURY_ISA_VERSION
	.align		4
        /*0040*/ 	.byte	0x03, 0x5f
        /*0042*/ 	.short	0x0101


	//----- nvinfo : EIATTR_VRC_CTA_INIT_COUNT
	.align		4
        /*0044*/ 	.byte	0x02, 0x4a
	.zero		1
	.zero		1


	//----- nvinfo : EIATTR_EXIT_INSTR_OFFSETS
	.align		4
        /*0048*/ 	.byte	0x04, 0x1c
        /*004a*/ 	.short	(.L_35 - .L_34)


	//   ....[0]....
.L_34:
        /*004c*/ 	.word	0x00000030


	//   ....[1]....
        /*0050*/ 	.word	0x00000290


	//----- nvinfo : EIATTR_CBANK_PARAM_SIZE
	.align		4
.L_35:
        /*0054*/ 	.byte	0x03, 0x19
        /*0056*/ 	.short	0x0018


	//----- nvinfo : EIATTR_PARAM_CBANK
	.align		4
        /*0058*/ 	.byte	0x04, 0x0a
        /*005a*/ 	.short	(.L_37 - .L_36)
	.align		4
.L_36:
        /*005c*/ 	.word	index@(.nv.constant0._Z21matrixMultiplyRowWisePiS_S_)
        /*0060*/ 	.short	0x0380
        /*0062*/ 	.short	0x0018


	//----- nvinfo : EIATTR_SW_WAR
	.align		4
.L_37:
        /*0064*/ 	.byte	0x04, 0x36
        /*0066*/ 	.short	(.L_39 - .L_38)
.L_38:
        /*0068*/ 	.word	0x00000008
.L_39:


//--------------------- .nv.callgraph             --------------------------
	.section	.nv.callgraph,"",@"SHT_CUDA_CALLGRAPH"
	.align	4
	.sectionentsize	8
	.align		4
        /*0000*/ 	.word	0x00000000
	.align		4
        /*0004*/ 	.word	0xffffffff
	.align		4
        /*0008*/ 	.word	0x00000000
	.align		4
        /*000c*/ 	.word	0xfffffffe
	.align		4
        /*0010*/ 	.word	0x00000000
	.align		4
        /*0014*/ 	.word	0xfffffffd
	.align		4
        /*0018*/ 	.word	0x00000000
	.align		4
        /*001c*/ 	.word	0xfffffffc


//--------------------- .text._Z14matrixMultiplyPiS_S_ --------------------------
	.section	.text._Z14matrixMultiplyPiS_S_,"ax",@progbits
	.align	128
        .global         _Z14matrixMultiplyPiS_S_
        .type           _Z14matrixMultiplyPiS_S_,@function
        .size           _Z14matrixMultiplyPiS_S_,(.L_x_2 - _Z14matrixMultiplyPiS_S_)
        .other          _Z14matrixMultiplyPiS_S_,@"STO_CUDA_ENTRY STV_DEFAULT"
_Z14matrixMultiplyPiS_S_:
.text._Z14matrixMultiplyPiS_S_:
[----:B------:R-:W-:Y:S01]  /*0000*/  LDC R1, c[0x0][0x37c] ;  /* 0x0000df00ff017b82 */ /* 0x000fe20000000800 */
[----:B------:R-:W0:Y:S01]  /*0010*/  S2R R9, SR_CTAID.X ;  /* 0x0000000000097919 */ /* 0x000e220000002500 */
[----:B------:R-:W0:Y:S02]  /*0020*/  S2R R12, SR_TID.X ;  /* 0x00000000000c7919 */ /* 0x000e240000002100 */
[----:B0-----:R-:W-:-:S04]  /*0030*/  VIMNMX.U32 R0, PT, PT, R9, R12, !PT ;  /* 0x0000000c09007248 */ /* 0x001fc80007fe0000 */
[----:B------:R-:W-:-:S13]  /*0040*/  ISETP.GT.U32.AND P0, PT, R0, 0x2, PT ;  /* 0x000000020000780c */ /* 0x000fda0003f04070 */
[----:B------:R-:W-:Y:S05]  /*0050*/  @P0 EXIT ;  /* 0x000000000000094d */ /* 0x000fea0003800000 */
[----:B------:R-:W0:Y:S01]  /*0060*/  LDC.64 R2, c[0x0][0x380] ;  /* 0x0000e000ff027b82 */ /* 0x000e220000000a00 */
[----:B------:R-:W1:Y:S01]  /*0070*/  LDCU.64 UR4, c[0x0][0x358] ;  /* 0x00006b00ff0477ac */ /* 0x000e620008000a00 */
[----:B------:R-:W-:-:S06]  /*0080*/  LEA R9, R9, R9, 0x1 ;  /* 0x0000000909097211 */ /* 0x000fcc00078e08ff */
[----:B------:R-:W2:Y:S08]  /*0090*/  LDC.64 R4, c[0x0][0x388] ;  /* 0x0000e200ff047b82 */ /* 0x000eb00000000a00 */
[----:B------:R-:W3:Y:S01]  /*00a0*/  LDC.64 R6, c[0x0][0x390] ;  /* 0x0000e400ff067b82 */ /* 0x000ee20000000a00 */
[----:B0-----:R-:W-:-:S05]  /*00b0*/  IMAD.WIDE.U32 R2, R9, 0x4, R2 ;  /* 0x0000000409027825 */ /* 0x001fca00078e0002 */
[----:B-1----:R-:W4:Y:S01]  /*00c0*/  LDG.E R0, desc[UR4][R2.64] ;  /* 0x0000000402007981 */ /* 0x002f22000c1e1900 */
[----:B--2---:R-:W-:-:S03]  /*00d0*/  IMAD.WIDE.U32 R4, R12, 0x4, R4 ;  /* 0x000000040c047825 */ /* 0x004fc600078e0004 */
[----:B------:R-:W2:Y:S04]  /*00e0*/  LDG.E R13, desc[UR4][R2.64+0x4] ;  /* 0x00000404020d7981 */ /* 0x000ea8000c1e1900 */
[----:B------:R-:W4:Y:S04]  /*00f0*/  LDG.E R11, desc[UR4][R4.64] ;  /* 0x00000004040b7981 */ /* 0x000f28000c1e1900 */
[----:B------:R-:W2:Y:S04]  /*0100*/  LDG.E R8, desc[UR4][R4.64+0xc] ;  /* 0x00000c0404087981 */ /* 0x000ea8000c1e1900 */
[----:B------:R-:W5:Y:S04]  /*0110*/  LDG.E R15, desc[UR4][R2.64+0x8] ;  /* 0x00000804020f7981 */ /* 0x000f68000c1e1900 */
[----:B------:R-:W5:Y:S01]  /*0120*/  LDG.E R10, desc[UR4][R4.64+0x18] ;  /* 0x00001804040a7981 */ /* 0x000f62000c1e1900 */
[----:B------:R-:W-:-:S05]  /*0130*/  IADD3 R9, PT, PT, R9, R12, RZ ;  /* 0x0000000c09097210 */ /* 0x000fca0007ffe0ff */
[----:B---3--:R-:W-:-:S04]  /*0140*/  IMAD.WIDE.U32 R6, R9, 0x4, R6 ;  /* 0x0000000409067825 */ /* 0x008fc800078e0006 */
[----:B----4-:R-:W-:-:S04]  /*0150*/  IMAD R0, R0, R11, RZ ;  /* 0x0000000b00007224 */ /* 0x010fc800078e02ff */
[----:B--2---:R-:W-:-:S04]  /*0160*/  IMAD R0, R13, R8, R0 ;  /* 0x000000080d007224 */ /* 0x004fc800078e0200 */
[----:B-----5:R-:W-:-:S05]  /*0170*/  IMAD R15, R15, R10, R0 ;  /* 0x0000000a0f0f7224 */ /* 0x020fca00078e0200 */
[----:B------:R-:W-:Y:S01]  /*0180*/  STG.E desc[UR4][R6.64], R15 ;  /* 0x0000000f06007986 */ /* 0x000fe2000c101904 */
[----:B------:R-:W-:Y:S05]  /*0190*/  EXIT ;  /* 0x000000000000794d */ /* 0x000fea0003800000 */
.L_x_0:
[----:B------:R-:W-:-:S00]  /*01a0*/  BRA `(.L_x_0) ;  /* 0xfffffffc00fc7947 */ /* 0x000fc0000383ffff */
[----:B------:R-:W-:-:S00]  /*01b0*/  NOP ;  /* 0x0000000000007918 */ /* 0x000fc00000000000 */
        /* <DEDUP_REMOVED lines=12> */
.L_x_2:


//--------------------- .text._Z21matrixMultiplyRowWisePiS_S_ --------------------------
	.section	.text._Z21matrixMultiplyRowWisePiS_S_,"ax",@progbits
	.align	128
        .global         _Z21matrixMultiplyRowWisePiS_S_
        .type           _Z21matrixMultiplyRowWisePiS_S_,@function
        .size           _Z21matrixMultiplyRowWisePiS_S_,(.L_x_3 - _Z21matrixMultiplyRowWisePiS_S_)
        .other          _Z21matrixMultiplyRowWisePiS_S_,@"STO_CUDA_ENTRY STV_DEFAULT"
_Z21matrixMultiplyRowWisePiS_S_:
.text._Z21matrixMultiplyRowWisePiS_S_:
[----:B------:R-:W-:Y:S01]  /*0000*/  LDC R1, c[0x0][0x37c] ;  /* 0x0000df00ff017b82 */ /* 0x000fe20000000800 */
[----:B------:R-:W0:Y:S02]  /*0010*/  S2R R9, SR_TID.X ;  /* 0x0000000000097919 */ /* 0x000e240000002100 */
[----:B0-----:R-:W-:-:S13]  /*0020*/  ISETP.GT.U32.AND P0, PT, R9, 0x2, PT ;  /* 0x000000020900780c */ /* 0x001fda0003f04070 */
[----:B------:R-:W-:Y:S05]  /*0030*/  @P0 EXIT ;  /* 0x000000000000094d */ /* 0x000fea0003800000 */
[----:B------:R-:W0:Y:S01]  /*0040*/  LDC.64 R4, c[0x0][0x380] ;  /* 0x0000e000ff047b82 */ /* 0x000e220000000a00 */
[----:B------:R-:W1:Y:S01]  /*0050*/  LDCU.64 UR4, c[0x0][0x358] ;  /* 0x00006b00ff0477ac */ /* 0x000e620008000a00 */
[----:B------:R-:W-:-:S06]  /*0060*/  LEA R9, R9, R9, 0x1 ;  /* 0x0000000909097211 */ /* 0x000fcc00078e08ff */
[----:B------:R-:W2:Y:S08]  /*0070*/  LDC.64 R2, c[0x0][0x388] ;  /* 0x0000e200ff027b82 */ /* 0x000eb00000000a00 */
[----:B------:R-:W3:Y:S01]  /*0080*/  LDC.64 R6, c[0x0][0x390] ;  /* 0x0000e400ff067b82 */ /* 0x000ee20000000a00 */
[----:B0-----:R-:W-:-:S05]  /*0090*/  IMAD.WIDE.U32 R4, R9, 0x4, R4 ;  /* 0x0000000409047825 */ /* 0x001fca00078e0004 */
[----:B-1----:R-:W4:Y:S04]  /*00a0*/  LDG.E R0, desc[UR4][R4.64] ;  /* 0x0000000404007981 */ /* 0x002f28000c1e1900 */
[----:B--2---:R-:W4:Y:S04]  /*00b0*/  LDG.E R11, desc[UR4][R2.64] ;  /* 0x00000004020b7981 */ /* 0x004f28000c1e1900 */
[----:B------:R-:W2:Y:S04]  /*00c0*/  LDG.E R8, desc[UR4][R2.64+0xc] ;  /* 0x00000c0402087981 */ /* 0x000ea8000c1e1900 */
[----:B------:R-:W2:Y:S04]  /*00d0*/  LDG.E R13, desc[UR4][R4.64+0x4] ;  /* 0x00000404040d7981 */ /* 0x000ea8000c1e1900 */
[----:B------:R-:W5:Y:S04]  /*00e0*/  LDG.E R10, desc[UR4][R2.64+0x18] ;  /* 0x00001804020a7981 */ /* 0x000f68000c1e1900 */
[----:B------:R-:W5:Y:S01]  /*00f0*/  LDG.E R15, desc[UR4][R4.64+0x8] ;  /* 0x00000804040f7981 */ /* 0x000f62000c1e1900 */
[----:B---3--:R-:W-:-:S04]  /*0100*/  IMAD.WIDE.U32 R6, R9, 0x4, R6 ;  /* 0x0000000409067825 */ /* 0x008fc800078e0006 */
[----:B----4-:R-:W-:-:S04]  /*0110*/  IMAD R0, R0, R11, RZ ;  /* 0x0000000b00007224 */ /* 0x010fc800078e02ff */
[----:B--2---:R-:W-:-:S04]  /*0120*/  IMAD R0, R13, R8, R0 ;  /* 0x000000080d007224 */ /* 0x004fc800078e0200 */
[----:B-----5:R-:W-:-:S05]  /*0130*/  IMAD R15, R15, R10, R0 ;  /* 0x0000000a0f0f7224 */ /* 0x020fca00078e0200 */
[----:B------:R0:W-:Y:S04]  /*0140*/  STG.E desc[UR4][R6.64], R15 ;  /* 0x0000000f06007986 */ /* 0x0001e8000c101904 */
[----:B------:R-:W2:Y:S04]  /*0150*/  LDG.E R0, desc[UR4][R4.64] ;  /* 0x0000000404007981 */ /* 0x000ea8000c1e1900 */
[----:B------:R-:W2:Y:S04]  /*0160*/  LDG.E R9, desc[UR4][R2.64+0x4] ;  /* 0x0000040402097981 */ /* 0x000ea8000c1e1900 */
[----:B------:R-:W3:Y:S04]  /*0170*/  LDG.E R11, desc[UR4][R4.64+0x4] ;  /* 0x00000404040b7981 */ /* 0x000ee8000c1e1900 */
[----:B------:R-:W3:Y:S04]  /*0180*/  LDG.E R8, desc[UR4][R2.64+0x10] ;  /* 0x0000100402087981 */ /* 0x000ee8000c1e1900 */
[----:B------:R-:W4:Y:S04]  /*0190*/  LDG.E R13, desc[UR4][R4.64+0x8] ;  /* 0x00000804040d7981 */ /* 0x000f28000c1e1900 */
[----:B------:R-:W4:Y:S01]  /*01a0*/  LDG.E R10, desc[UR4][R2.64+0x1c] ;  /* 0x00001c04020a7981 */ /* 0x000f22000c1e1900 */
[----:B--2---:R-:W-:-:S04]  /*01b0*/  IMAD R0, R0, R9, RZ ;  /* 0x0000000900007224 */ /* 0x004fc800078e02ff */
[----:B---3--:R-:W-:-:S04]  /*01c0*/  IMAD R0, R11, R8, R0 ;  /* 0x000000080b007224 */ /* 0x008fc800078e0200 */
[----:B----4-:R-:W-:-:S05]  /*01d0*/  IMAD R13, R13, R10, R0 ;  /* 0x0000000a0d0d7224 */ /* 0x010fca00078e0200 */
[----:B------:R-:W-:Y:S04]  /*01e0*/  STG.E desc[UR4][R6.64+0x4], R13 ;  /* 0x0000040d06007986 */ /* 0x000fe8000c101904 */
[----:B------:R-:W2:Y:S04]  /*01f0*/  LDG.E R0, desc[UR4][R4.64] ;  /* 0x0000000404007981 */ /* 0x000ea8000c1e1900 */
[----:B------:R-:W2:Y:S04]  /*0200*/  LDG.E R9, desc[UR4][R2.64+0x8] ;  /* 0x0000080402097981 */ /* 0x000ea8000c1e1900 */
[----:B------:R-:W3:Y:S04]  /*0210*/  LDG.E R11, desc[UR4][R4.64+0x4] ;  /* 0x00000404040b7981 */ /* 0x000ee8000c1e1900 */
[----:B------:R-:W3:Y:S04]  /*0220*/  LDG.E R8, desc[UR4][R2.64+0x14] ;  /* 0x0000140402087981 */ /* 0x000ee8000c1e1900 */
[----:B0-----:R-:W4:Y:S04]  /*0230*/  LDG.E R15, desc[UR4][R4.64+0x8] ;  /* 0x00000804040f7981 */ /* 0x001f28000c1e1900 */
[----:B------:R-:W4:Y:S01]  /*0240*/  LDG.E R10, desc[UR4][R2.64+0x20] ;  /* 0x00002004020a7981 */ /* 0x000f22000c1e1900 */
[----:B--2---:R-:W-:-:S04]  /*0250*/  IMAD R0, R0, R9, RZ ;  /* 0x0000000900007224 */ /* 0x004fc800078e02ff */
[----:B---3--:R-:W-:-:S04]  /*0260*/  IMAD R0, R11, R8, R0 ;  /* 0x000000080b007224 */ /* 0x008fc800078e0200 */
[----:B----4-:R-:W-:-:S05]  /*0270*/  IMAD R15, R15, R10, R0 ;  /* 0x0000000a0f0f7224 */ /* 0x010fca00078e0200 */
[----:B------:R-:W-:Y:S01]  /*0280*/  STG.E desc[UR4][R6.64+0x8], R15 ;  /* 0x0000080f06007986 */ /* 0x000fe2000c101904 */
[----:B------:R-:W-:Y:S05]  /*0290*/  EXIT ;  /* 0x000000000000794d */ /* 0x000fea0003800000 */
.L_x_1:
        /* <DEDUP_REMOVED lines=14> */
.L_x_3:


//--------------------- .nv.shared.reserved.0     --------------------------
	.section	.nv.shared.reserved.0,"aw",@nobits
	.weak		__nv_reservedSMEM_offset_0_alias
	.size		__nv_reservedSMEM_offset_0_alias, 0, 64
	.other		__nv_reservedSMEM_offset_0_alias,@"STO_CUDA_RESERVED_SHARED STV_DEFAULT"
__nv_reservedSMEM_offset_0_alias:
	.zero		0
	.zero		64


//--------------------- .nv.constant0._Z14matrixMultiplyPiS_S_ --------------------------
	.section	.nv.constant0._Z14matrixMultiplyPiS_S_,"a",@progbits
	.sectionflags	@""
	.align	4
.nv.constant0._Z14matrixMultiplyPiS_S_:
	.zero		920


//--------------------- .nv.constant0._Z21matrixMultiplyRowWisePiS_S_ --------------------------
	.section	.nv.constant0._Z21matrixMultiplyRowWisePiS_S_,"a",@progbits
	.sectionflags	@""
	.align	4
.nv.constant0._Z21matrixMultiplyRowWisePiS_S_:
	.zero		920


//--------------------- SYMBOLS --------------------------

	.type		.nv.reservedSmem.offset0,@object
	.size		.nv.reservedSmem.offset0,0x4
